	.headerflags	@"EF_CUDA_TEXMODE_UNIFIED EF_CUDA_64BIT_ADDRESS EF_CUDA_SM86 EF_CUDA_VIRTUAL_SM(EF_CUDA_SM86)"
	.elftype	@"ET_EXEC"


//--------------------- .nv.info                  --------------------------
	.section	.nv.info,"",@"SHT_CUDA_INFO"
	.align	4


	//----- nvinfo : EIATTR_REGCOUNT
	.align		4
        /*0000*/ 	.byte	0x04, 0x2f
        /*0002*/ 	.short	(.L_1 - .L_0)
	.align		4
.L_0:
        /*0004*/ 	.word	index@(triton_poi_fused__to_copy_7)
        /*0008*/ 	.word	0x00000008


	//----- nvinfo : EIATTR_MIN_STACK_SIZE
	.align		4
.L_1:
        /*000c*/ 	.byte	0x04, 0x12
        /*000e*/ 	.short	(.L_3 - .L_2)
	.align		4
.L_2:
        /*0010*/ 	.word	index@(triton_poi_fused__to_copy_7)
        /*0014*/ 	.word	0x00000000


	//----- nvinfo : EIATTR_FRAME_SIZE
	.align		4
.L_3:
        /*0018*/ 	.byte	0x04, 0x11
        /*001a*/ 	.short	(.L_5 - .L_4)
	.align		4
.L_4:
        /*001c*/ 	.word	index@(triton_poi_fused__to_copy_7)
        /*0020*/ 	.word	0x00000000


	//----- nvinfo : EIATTR_MIN_STACK_SIZE
	.align		4
.L_5:
        /*0024*/ 	.byte	0x04, 0x12
        /*0026*/ 	.short	(.L_7 - .L_6)
	.align		4
.L_6:
        /*0028*/ 	.word	index@(triton_poi_fused__to_copy_7)
        /*002c*/ 	.word	0x00000000
.L_7:


//--------------------- .nv.info.triton_poi_fused__to_copy_7 --------------------------
	.section	.nv.info.triton_poi_fused__to_copy_7,"",@"SHT_CUDA_INFO"
	.sectionflags	@""
	.align	4


	//----- nvinfo : EIATTR_CUDA_API_VERSION
	.align		4
        /*0000*/ 	.byte	0x04, 0x37
        /*0002*/ 	.short	(.L_9 - .L_8)
.L_8:
        /*0004*/ 	.word	0x0000007c


	//----- nvinfo : EIATTR_SW2861232_WAR
	.align		4
.L_9:
        /*0008*/ 	.byte	0x01, 0x35
	.zero		2


	//----- nvinfo : EIATTR_PARAM_CBANK
	.align		4
        /*000c*/ 	.byte	0x04, 0x0a
        /*000e*/ 	.short	(.L_11 - .L_10)
	.align		4
.L_10:
        /*0010*/ 	.word	index@(.nv.constant0.triton_poi_fused__to_copy_7)
        /*0014*/ 	.short	0x0160
        /*0016*/ 	.short	0x0020


	//----- nvinfo : EIATTR_CBANK_PARAM_SIZE
	.align		4
.L_11:
        /*0018*/ 	.byte	0x03, 0x19
        /*001a*/ 	.short	0x0020


	//----- nvinfo : EIATTR_KPARAM_INFO
	.align		4
        /*001c*/ 	.byte	0x04, 0x17
        /*001e*/ 	.short	(.L_13 - .L_12)
.L_12:
        /*0020*/ 	.word	0x00000000
        /*0024*/ 	.short	0x0003
        /*0026*/ 	.short	0x0018
        /*0028*/ 	.byte	0x00, 0xf4, 0x21, 0x00


	//----- nvinfo : EIATTR_KPARAM_INFO
	.align		4
.L_13:
        /*002c*/ 	.byte	0x04, 0x17
        /*002e*/ 	.short	(.L_15 - .L_14)
.L_14:
        /*0030*/ 	.word	0x00000000
        /*0034*/ 	.short	0x0002
        /*0036*/ 	.short	0x0010
        /*0038*/ 	.byte	0x00, 0xf0, 0x11, 0x00


	//----- nvinfo : EIATTR_KPARAM_INFO
	.align		4
.L_15:
        /*003c*/ 	.byte	0x04, 0x17
        /*003e*/ 	.short	(.L_17 - .L_16)
.L_16:
        /*0040*/ 	.word	0x00000000
        /*0044*/ 	.short	0x0001
        /*0046*/ 	.short	0x0008
        /*0048*/ 	.byte	0x00, 0xf4, 0x21, 0x00


	//----- nvinfo : EIATTR_KPARAM_INFO
	.align		4
.L_17:
        /*004c*/ 	.byte	0x04, 0x17
        /*004e*/ 	.short	(.L_19 - .L_18)
.L_18:
        /*0050*/ 	.word	0x00000000
        /*0054*/ 	.short	0x0000
        /*0056*/ 	.short	0x0000
        /*0058*/ 	.byte	0x00, 0xf4, 0x21, 0x00


	//----- nvinfo : EIATTR_MAXREG_COUNT
	.align		4
.L_19:
        /*005c*/ 	.byte	0x03, 0x1b
        /*005e*/ 	.short	0x00ff


	//----- nvinfo : EIATTR_EXIT_INSTR_OFFSETS
	.align		4
        /*0060*/ 	.byte	0x04, 0x1c
        /*0062*/ 	.short	(.L_21 - .L_20)


	//   ....[0]....
.L_20:
        /*0064*/ 	.word	0x00000120


	//   ....[1]....
        /*0068*/ 	.word	0x00000140


	//----- nvinfo : EIATTR_REQNTID
	.align		4
.L_21:
        /*006c*/ 	.byte	0x04, 0x10
        /*006e*/ 	.short	(.L_23 - .L_22)
.L_22:
        /*0070*/ 	.word	0x00000080
        /*0074*/ 	.word	0x00000001
        /*0078*/ 	.word	0x00000001


	//----- nvinfo : EIATTR_CRS_STACK_SIZE
	.align		4
.L_23:
        /*007c*/ 	.byte	0x04, 0x1e
        /*007e*/ 	.short	(.L_25 - .L_24)
.L_24:
        /*0080*/ 	.word	0x00000000
.L_25:


//--------------------- .nv.callgraph             --------------------------
	.section	.nv.callgraph,"",@"SHT_CUDA_CALLGRAPH"
	.align	4
	.sectionentsize	8
	.align		4
        /*0000*/ 	.word	0x00000000
	.align		4
        /*0004*/ 	.word	0xffffffff
	.align		4
        /*0008*/ 	.word	0x00000000
	.align		4
        /*000c*/ 	.word	0xfffffffe
	.align		4
        /*0010*/ 	.word	0x00000000
	.align		4
        /*0014*/ 	.word	0xfffffffd
	.align		4
        /*0018*/ 	.word	0x00000000
	.align		4
        /*001c*/ 	.word	0xfffffffc


//--------------------- .nv.rel.action            --------------------------
	.section	.nv.rel.action,"",@"SHT_CUDA_RELOCINFO"
	.align	8
	.sectionentsize	8
        /*0000*/ 	.byte	0x73, 0x00, 0x00, 0x00, 0x00, 0x00, 0x00, 0x00, 0x00, 0x00, 0x00, 0x11, 0x25, 0x00, 0x05, 0x36


//--------------------- .nv.constant0.triton_poi_fused__to_copy_7 --------------------------
	.section	.nv.constant0.triton_poi_fused__to_copy_7,"a",@progbits
	.sectionflags	@""
	.align	4
.nv.constant0.triton_poi_fused__to_copy_7:
	.zero		384


//--------------------- .text.triton_poi_fused__to_copy_7 --------------------------
	.section	.text.triton_poi_fused__to_copy_7,"ax",@progbits
	.sectioninfo	@"SHI_REGISTERS=8"
	.align	128
        .global         triton_poi_fused__to_copy_7
        .type           triton_poi_fused__to_copy_7,@function
        .size           triton_poi_fused__to_copy_7,(.L_x_3 - triton_poi_fused__to_copy_7)
        .other          triton_poi_fused__to_copy_7,@"STO_CUDA_ENTRY STV_DEFAULT"
triton_poi_fused__to_copy_7:
.text.triton_poi_fused__to_copy_7:
[----:B------:R-:W-:Y:S02]  /*0000*/  IMAD.MOV.U32 R1, RZ, RZ, c[0x0][0x28] ;  /* 0x00000a00ff017624 */ /* 0x000fe400078e00ff */
[----:B------:R-:W0:Y:S01]  /*0010*/  S2R R0, SR_TID.X ;  /* 0x0000000000007919 */ /* 0x000e220000002100 */
[----:B------:R-:W-:Y:S01]  /*0020*/  MOV R5, 0x2 ;  /* 0x0000000200057802 */ /* 0x000fe20000000f00 */
[----:B------:R-:W-:Y:S01]  /*0030*/  ULDC.64 UR4, c[0x0][0x118] ;  /* 0x0000460000047ab9 */ /* 0x000fe20000000a00 */
[----:B------:R-:W-:Y:S01]  /*0040*/  BSSY B0, `(.L_x_0) ;  /* 0x000000c000007945 */ /* 0x000fe20003800000 */
[----:B------:R-:W1:Y:S01]  /*0050*/  S2R R3, SR_CTAID.X ;  /* 0x0000000000037919 */ /* 0x000e620000002500 */
[----:B0-----:R-:W-:-:S04]  /*0060*/  SHF.L.U32 R0, R0, 0x1, RZ ;  /* 0x0000000100007819 */ /* 0x001fc800000006ff */
[----:B------:R-:W-:-:S05]  /*0070*/  LOP3.LUT R0, R0, 0xfe, RZ, 0xc0, !PT ;  /* 0x000000fe00007812 */ /* 0x000fca00078ec0ff */
[----:B-1----:R-:W-:Y:S02]  /*0080*/  IMAD R0, R3, 0x100, R0 ;  /* 0x0000010003007824 */ /* 0x002fe400078e0200 */
[----:B------:R-:W-:Y:S02]  /*0090*/  CS2R R2, SRZ ;  /* 0x0000000000027805 */ /* 0x000fe4000001ff00 */
[C---:B------:R-:W-:Y:S01]  /*00a0*/  IMAD.WIDE R4, R0.reuse, R5, c[0x0][0x168] ;  /* 0x00005a0000047625 */ /* 0x040fe200078e0205 */
[----:B------:R-:W-:-:S13]  /*00b0*/  ISETP.GE.AND P0, PT, R0, 0x900, PT ;  /* 0x000009000000780c */ /* 0x000fda0003f06270 */
[----:B------:R-:W-:Y:S05]  /*00c0*/  @P0 BRA `(.L_x_1) ;  /* 0x0000003000000947 */ /* 0x000fea0003800000 */
[----:B------:R-:W-:-:S04]  /*00d0*/  IMAD.MOV.U32 R3, RZ, RZ, 0x4 ;  /* 0x00000004ff037424 */ /* 0x000fc800078e00ff */
[----:B------:R-:W-:-:S06]  /*00e0*/  IMAD.WIDE R2, R0, R3, c[0x0][0x160] ;  /* 0x0000580000027625 */ /* 0x000fcc00078e0203 */
[----:B------:R-:W5:Y:S02]  /*00f0*/  LDG.E.64 R2, [R2.64] ;  /* 0x0000000402027981 */ /* 0x000f64000c1e1b00 */
.L_x_1:
[----:B------:R-:W-:Y:S05]  /*0100*/  BSYNC B0 ;  /* 0x0000000000007941 */ /* 0x000fea0003800000 */
.L_x_0:
[----:B-----5:R-:W-:Y:S01]  /*0110*/  F2FP.BF16.PACK_AB R3, R3, R2 ;  /* 0x000000020303723e */ /* 0x020fe200000010ff */
[----:B------:R-:W-:Y:S06]  /*0120*/  @P0 EXIT ;  /* 0x000000000000094d */ /* 0x000fec0003800000 */
[----:B------:R-:W-:Y:S01]  /*0130*/  STG.E [R4.64], R3 ;  /* 0x0000000304007986 */ /* 0x000fe2000c101904 */
[----:B------:R-:W-:Y:S05]  /*0140*/  EXIT ;  /* 0x000000000000794d */ /* 0x000fea0003800000 */
.L_x_2:
[----:B------:R-:W-:-:S00]  /*0150*/  BRA `(.L_x_2) ;  /* 0xfffffff000007947 */ /* 0x000fc0000383ffff */
[----:B------:R-:W-:-:S00]  /*0160*/  NOP ;  /* 0x0000000000007918 */ /* 0x000fc00000000000 */
        /* <DEDUP_REMOVED lines=9> */
.L_x_3:
